	.headerflags	@"EF_CUDA_TEXMODE_UNIFIED EF_CUDA_64BIT_ADDRESS EF_CUDA_ACCELERATORS EF_CUDA_SM90 EF_CUDA_VIRTUAL_SM(EF_CUDA_SM90)"
	.elftype	@"ET_EXEC"


//--------------------- .nv.info                  --------------------------
	.section	.nv.info,"",@"SHT_CUDA_INFO"
	.align	4


	//----- nvinfo : EIATTR_REGCOUNT
	.align		4
        /*0000*/ 	.byte	0x04, 0x2f
        /*0002*/ 	.short	(.L_1 - .L_0)
	.align		4
.L_0:
        /*0004*/ 	.word	index@(triton_poi_fused_mm_29)
        /*0008*/ 	.word	0x0000000a


	//----- nvinfo : EIATTR_MIN_STACK_SIZE
	.align		4
.L_1:
        /*000c*/ 	.byte	0x04, 0x12
        /*000e*/ 	.short	(.L_3 - .L_2)
	.align		4
.L_2:
        /*0010*/ 	.word	index@(triton_poi_fused_mm_29)
        /*0014*/ 	.word	0x00000000


	//----- nvinfo : EIATTR_FRAME_SIZE
	.align		4
.L_3:
        /*0018*/ 	.byte	0x04, 0x11
        /*001a*/ 	.short	(.L_5 - .L_4)
	.align		4
.L_4:
        /*001c*/ 	.word	index@(triton_poi_fused_mm_29)
        /*0020*/ 	.word	0x00000000


	//----- nvinfo : EIATTR_MIN_STACK_SIZE
	.align		4
.L_5:
        /*0024*/ 	.byte	0x04, 0x12
        /*0026*/ 	.short	(.L_7 - .L_6)
	.align		4
.L_6:
        /*0028*/ 	.word	index@(triton_poi_fused_mm_29)
        /*002c*/ 	.word	0x00000000
.L_7:


//--------------------- .nv.info.triton_poi_fused_mm_29 --------------------------
	.section	.nv.info.triton_poi_fused_mm_29,"",@"SHT_CUDA_INFO"
	.sectionflags	@""
	.align	4


	//----- nvinfo : EIATTR_CUDA_API_VERSION
	.align		4
        /*0000*/ 	.byte	0x04, 0x37
        /*0002*/ 	.short	(.L_9 - .L_8)
.L_8:
        /*0004*/ 	.word	0x0000007c


	//----- nvinfo : EIATTR_KPARAM_INFO
	.align		4
.L_9:
        /*0008*/ 	.byte	0x04, 0x17
        /*000a*/ 	.short	(.L_11 - .L_10)
.L_10:
        /*000c*/ 	.word	0x00000000
        /*0010*/ 	.short	0x0003
        /*0012*/ 	.short	0x0018
        /*0014*/ 	.byte	0x00, 0xf0, 0x11, 0x00


	//----- nvinfo : EIATTR_KPARAM_INFO
	.align		4
.L_11:
        /*0018*/ 	.byte	0x04, 0x17
        /*001a*/ 	.short	(.L_13 - .L_12)
.L_12:
        /*001c*/ 	.word	0x00000000
        /*0020*/ 	.short	0x0002
        /*0022*/ 	.short	0x0010
        /*0024*/ 	.byte	0x00, 0xf4, 0x21, 0x00


	//----- nvinfo : EIATTR_KPARAM_INFO
	.align		4
.L_13:
        /*0028*/ 	.byte	0x04, 0x17
        /*002a*/ 	.short	(.L_15 - .L_14)
.L_14:
        /*002c*/ 	.word	0x00000000
        /*0030*/ 	.short	0x0001
        /*0032*/ 	.short	0x0008
        /*0034*/ 	.byte	0x00, 0xf4, 0x21, 0x00


	//----- nvinfo : EIATTR_KPARAM_INFO
	.align		4
.L_15:
        /*0038*/ 	.byte	0x04, 0x17
        /*003a*/ 	.short	(.L_17 - .L_16)
.L_16:
        /*003c*/ 	.word	0x00000000
        /*0040*/ 	.short	0x0000
        /*0042*/ 	.short	0x0000
        /*0044*/ 	.byte	0x00, 0xf4, 0x21, 0x00


	//----- nvinfo : EIATTR_SPARSE_MMA_MASK
	.align		4
.L_17:
        /*0048*/ 	.byte	0x03, 0x50
        /*004a*/ 	.short	0x0000


	//----- nvinfo : EIATTR_MAXREG_COUNT
	.align		4
        /*004c*/ 	.byte	0x03, 0x1b
        /*004e*/ 	.short	0x00ff


	//----- nvinfo : EIATTR_EXIT_INSTR_OFFSETS
	.align		4
        /*0050*/ 	.byte	0x04, 0x1c
        /*0052*/ 	.short	(.L_19 - .L_18)


	//   ....[0]....
.L_18:
        /*0054*/ 	.word	0x00000230


	//----- nvinfo : EIATTR_REQNTID
	.align		4
.L_19:
        /*0058*/ 	.byte	0x04, 0x10
        /*005a*/ 	.short	(.L_21 - .L_20)
.L_20:
        /*005c*/ 	.word	0x00000100
        /*0060*/ 	.word	0x00000001
        /*0064*/ 	.word	0x00000001


	//----- nvinfo : EIATTR_CBANK_PARAM_SIZE
	.align		4
.L_21:
        /*0068*/ 	.byte	0x03, 0x19
        /*006a*/ 	.short	0x001c


	//----- nvinfo : EIATTR_PARAM_CBANK
	.align		4
        /*006c*/ 	.byte	0x04, 0x0a
        /*006e*/ 	.short	(.L_23 - .L_22)
	.align		4
.L_22:
        /*0070*/ 	.word	index@(.nv.constant0.triton_poi_fused_mm_29)
        /*0074*/ 	.short	0x0210
        /*0076*/ 	.short	0x001c


	//----- nvinfo : EIATTR_SW_WAR
	.align		4
.L_23:
        /*0078*/ 	.byte	0x04, 0x36
        /*007a*/ 	.short	(.L_25 - .L_24)
.L_24:
        /*007c*/ 	.word	0x00000008
.L_25:


//--------------------- .nv.callgraph             --------------------------
	.section	.nv.callgraph,"",@"SHT_CUDA_CALLGRAPH"
	.align	4
	.sectionentsize	8
	.align		4
        /*0000*/ 	.word	0x00000000
	.align		4
        /*0004*/ 	.word	0xffffffff
	.align		4
        /*0008*/ 	.word	0x00000000
	.align		4
        /*000c*/ 	.word	0xfffffffe
	.align		4
        /*0010*/ 	.word	0x00000000
	.align		4
        /*0014*/ 	.word	0xfffffffd
	.align		4
        /*0018*/ 	.word	0x00000000
	.align		4
        /*001c*/ 	.word	0xfffffffc


//--------------------- .text.triton_poi_fused_mm_29 --------------------------
	.section	.text.triton_poi_fused_mm_29,"ax",@progbits
	.align	128
        .global         triton_poi_fused_mm_29
        .type           triton_poi_fused_mm_29,@function
        .size           triton_poi_fused_mm_29,(.L_x_1 - triton_poi_fused_mm_29)
        .other          triton_poi_fused_mm_29,@"STO_CUDA_ENTRY STV_DEFAULT"
triton_poi_fused_mm_29:
.text.triton_poi_fused_mm_29:
[----:B------:R-:W-:Y:S01]  /*0000*/  LDC R1, c[0x0][0x28] ;  /* 0x00000a00ff017b82 */ /* 0x000fe20000000800 */
[----:B------:R-:W1:Y:S01]  /*0010*/  S2R R0, SR_TID.X ;  /* 0x0000000000007919 */ /* 0x000e620000002100 */
[----:B------:R-:W-:Y:S01]  /*0020*/  ULDC.64 UR4, c[0x0][0x208] ;  /* 0x0000820000047ab9 */ /* 0x000fe20000000a00 */
[----:B------:R-:W2:Y:S01]  /*0030*/  S2R R3, SR_CTAID.X ;  /* 0x0000000000037919 */ /* 0x000ea20000002500 */
[----:B-1----:R-:W-:-:S05]  /*0040*/  IMAD.SHL.U32 R0, R0, 0x2, RZ ;  /* 0x0000000200007824 */ /* 0x002fca00078e00ff */
[----:B------:R-:W-:-:S05]  /*0050*/  LOP3.LUT R0, R0, 0x1fe, RZ, 0xc0, !PT ;  /* 0x000001fe00007812 */ /* 0x000fca00078ec0ff */
[----:B--2---:R-:W-:-:S05]  /*0060*/  IMAD R0, R3, 0x200, R0 ;  /* 0x0000020003007824 */ /* 0x004fca00078e0200 */
[----:B------:R-:W-:-:S04]  /*0070*/  SHF.R.S32.HI R3, RZ, 0x1f, R0 ;  /* 0x0000001fff037819 */ /* 0x000fc80000011400 */
[----:B------:R-:W-:-:S04]  /*0080*/  LEA.HI R4, R3, R0, RZ, 0xb ;  /* 0x0000000003047211 */ /* 0x000fc800078f58ff */
[----:B------:R-:W-:Y:S02]  /*0090*/  LOP3.LUT R3, R4, 0xf800, RZ, 0xc0, !PT ;  /* 0x0000f80004037812 */ /* 0x000fe400078ec0ff */
[----:B------:R-:W-:-:S03]  /*00a0*/  SHF.R.S32.HI R4, RZ, 0xb, R4 ;  /* 0x0000000bff047819 */ /* 0x000fc60000011404 */
[----:B------:R-:W-:-:S05]  /*00b0*/  IMAD.IADD R5, R0, 0x1, -R3 ;  /* 0x0000000100057824 */ /* 0x000fca00078e0a03 */
[----:B------:R-:W-:-:S04]  /*00c0*/  PRMT R2, R5, 0x9910, RZ ;  /* 0x0000991005027816 */ /* 0x000fc800000000ff */
[----:B------:R-:W-:-:S04]  /*00d0*/  SHF.R.S32.HI R2, RZ, 0xf, R2 ;  /* 0x0000000fff027819 */ /* 0x000fc80000011402 */
[----:B------:R-:W-:-:S04]  /*00e0*/  LOP3.LUT R2, R2, 0xffff, RZ, 0xc0, !PT ;  /* 0x0000ffff02027812 */ /* 0x000fc800078ec0ff */
[----:B------:R-:W-:-:S04]  /*00f0*/  LEA.HI R2, R2, R5, RZ, 0x19 ;  /* 0x0000000502027211 */ /* 0x000fc800078fc8ff */
[C---:B------:R-:W-:Y:S02]  /*0100*/  LOP3.LUT R3, R2.reuse, 0xfe00, RZ, 0xc0, !PT ;  /* 0x0000fe0002037812 */ /* 0x040fe400078ec0ff */
[----:B------:R-:W-:-:S03]  /*0110*/  PRMT R7, R2, 0x9910, RZ ;  /* 0x0000991002077816 */ /* 0x000fc600000000ff */
[----:B------:R-:W-:-:S05]  /*0120*/  IMAD.MOV R3, RZ, RZ, -R3 ;  /* 0x000000ffff037224 */ /* 0x000fca00078e0a03 */
[----:B------:R-:W-:Y:S02]  /*0130*/  PRMT R6, R3, 0x7710, RZ ;  /* 0x0000771003067816 */ /* 0x000fe400000000ff */
[----:B------:R-:W1:Y:S03]  /*0140*/  LDC.64 R2, c[0x0][0x210] ;  /* 0x00008400ff027b82 */ /* 0x000e660000000a00 */
[----:B------:R-:W-:Y:S01]  /*0150*/  IMAD.IADD R6, R5, 0x1, R6 ;  /* 0x0000000105067824 */ /* 0x000fe200078e0206 */
[----:B------:R-:W-:-:S04]  /*0160*/  SHF.R.S32.HI R5, RZ, 0x9, R7 ;  /* 0x00000009ff057819 */ /* 0x000fc80000011407 */
[----:B------:R-:W-:Y:S02]  /*0170*/  PRMT R7, R6, 0x9910, RZ ;  /* 0x0000991006077816 */ /* 0x000fe400000000ff */
[----:B------:R-:W-:-:S03]  /*0180*/  PRMT R5, R5, 0x9910, RZ ;  /* 0x0000991005057816 */ /* 0x000fc600000000ff */
[----:B------:R-:W-:Y:S02]  /*0190*/  IMAD R4, R4, 0x200, R7 ;  /* 0x0000020004047824 */ /* 0x000fe400078e0207 */
[----:B------:R-:W2:Y:S02]  /*01a0*/  LDC.64 R6, c[0x0][0x220] ;  /* 0x00008800ff067b82 */ /* 0x000ea40000000a00 */
[----:B------:R-:W-:-:S04]  /*01b0*/  IMAD R5, R5, 0x8000, R4 ;  /* 0x0000800005057824 */ /* 0x000fc800078e0204 */
[----:B-1----:R-:W-:Y:S02]  /*01c0*/  IMAD.WIDE R2, R5, 0x4, R2 ;  /* 0x0000000405027825 */ /* 0x002fe400078e0202 */
[----:B------:R-:W1:Y:S04]  /*01d0*/  LDC.64 R4, c[0x0][0x218] ;  /* 0x00008600ff047b82 */ /* 0x000e680000000a00 */
[----:B------:R-:W3:Y:S01]  /*01e0*/  LDG.E.64 R2, desc[UR4][R2.64] ;  /* 0x0000000402027981 */ /* 0x000ee2000c1e1b00 */
[----:B--2---:R-:W-:-:S04]  /*01f0*/  IMAD.WIDE R6, R0, 0x4, R6 ;  /* 0x0000000400067825 */ /* 0x004fc800078e0206 */
[----:B-1----:R-:W-:-:S05]  /*0200*/  IMAD.WIDE R4, R0, 0x4, R4 ;  /* 0x0000000400047825 */ /* 0x002fca00078e0204 */
[----:B---3--:R-:W-:Y:S04]  /*0210*/  STG.E.64 desc[UR4][R4.64], R2 ;  /* 0x0000000204007986 */ /* 0x008fe8000c101b04 */
[----:B------:R-:W-:Y:S01]  /*0220*/  STG.E.64 desc[UR4][R6.64], R2 ;  /* 0x0000000206007986 */ /* 0x000fe2000c101b04 */
[----:B------:R-:W-:Y:S05]  /*0230*/  EXIT ;  /* 0x000000000000794d */ /* 0x000fea0003800000 */
.L_x_0:
[----:B------:R-:W-:-:S00]  /*0240*/  BRA `(.L_x_0) ;  /* 0xfffffffc00fc7947 */ /* 0x000fc0000383ffff */
[----:B------:R-:W-:-:S00]  /*0250*/  NOP ;  /* 0x0000000000007918 */ /* 0x000fc00000000000 */
        /* <DEDUP_REMOVED lines=10> */
.L_x_1:


//--------------------- .nv.constant0.triton_poi_fused_mm_29 --------------------------
	.section	.nv.constant0.triton_poi_fused_mm_29,"a",@progbits
	.sectionflags	@""
	.align	4
.nv.constant0.triton_poi_fused_mm_29:
	.zero		556
